//
// Generated by NVIDIA NVVM Compiler
//
// Compiler Build ID: CL-36424714
// Cuda compilation tools, release 13.0, V13.0.88
// Based on NVVM 20.0.0
//

.version 9.0
.target sm_100
.address_size 64

	// .globl	_Z18scalarProductv1GPUPiS_S_i

.visible .entry _Z18scalarProductv1GPUPiS_S_i(
	.param .u64 .ptr .align 1 _Z18scalarProductv1GPUPiS_S_i_param_0,
	.param .u64 .ptr .align 1 _Z18scalarProductv1GPUPiS_S_i_param_1,
	.param .u64 .ptr .align 1 _Z18scalarProductv1GPUPiS_S_i_param_2,
	.param .u32 _Z18scalarProductv1GPUPiS_S_i_param_3
)
{
	.reg .pred 	%p<2>;
	.reg .b32 	%r<9>;
	.reg .b64 	%rd<11>;

	ld.param.u64 	%rd1, [_Z18scalarProductv1GPUPiS_S_i_param_0];
	ld.param.u64 	%rd2, [_Z18scalarProductv1GPUPiS_S_i_param_1];
	ld.param.u64 	%rd3, [_Z18scalarProductv1GPUPiS_S_i_param_2];
	ld.param.u32 	%r2, [_Z18scalarProductv1GPUPiS_S_i_param_3];
	mov.u32 	%r3, %ctaid.x;
	mov.u32 	%r4, %ntid.x;
	mov.u32 	%r5, %tid.x;
	mad.lo.s32 	%r1, %r3, %r4, %r5;
	setp.ge.s32 	%p1, %r1, %r2;
	@%p1 bra 	$L__BB0_2;
	cvta.to.global.u64 	%rd4, %rd1;
	cvta.to.global.u64 	%rd5, %rd2;
	cvta.to.global.u64 	%rd6, %rd3;
	mul.wide.s32 	%rd7, %r1, 4;
	add.s64 	%rd8, %rd4, %rd7;
	ld.global.u32 	%r6, [%rd8];
	add.s64 	%rd9, %rd5, %rd7;
	ld.global.u32 	%r7, [%rd9];
	mul.lo.s32 	%r8, %r7, %r6;
	add.s64 	%rd10, %rd6, %rd7;
	st.global.u32 	[%rd10], %r8;
$L__BB0_2:
	ret;

}


// ===== COMPILED SASS (sm_100) =====

	.target	sm_100

	.elftype	@"ET_EXEC"


//--------------------- .note.nv.tkinfo           --------------------------
	.section	.note.nv.tkinfo,"",@"SHT_NOTE"
	.sectionflags	@"SHF_NOTE_NV_TKINFO"
	.tkinfo
        /*0018*/ 	.word	0x00000002
        /*0030*/ 	.string	""
        /*0030*/ 	.string	"ptxas"
        /*0030*/ 	.string	"Cuda compilation tools, release 13.0, V13.0.88"
        /*0030*/ 	.string	"Build cuda_13.0.r13.0/compiler.36424714_0"
        /*0030*/ 	.string	"-arch sm_100 -m 64 "



//--------------------- .note.nv.cuinfo           --------------------------
	.section	.note.nv.cuinfo,"",@"SHT_NOTE"
	.sectionflags	@"SHF_NOTE_NV_CUINFO"
        /*0018*/ 	.short	0x0002
        /*001a*/ 	.short	0x0064
        /*001c*/ 	.short	0x0082
	.zero		2


//--------------------- .nv.info                  --------------------------
	.section	.nv.info,"",@"SHT_CUDA_INFO"
	.align	4


	//----- nvinfo : EIATTR_REGCOUNT
	.align		4
        /*0000*/ 	.byte	0x04, 0x2f
        /*0002*/ 	.short	(.L_1 - .L_0)
	.align		4
.L_0:
        /*0004*/ 	.word	index@(_Z18scalarProductv1GPUPiS_S_i)
        /*0008*/ 	.word	0x0000000c


	//----- nvinfo : EIATTR_FRAME_SIZE
	.align		4
.L_1:
        /*000c*/ 	.byte	0x04, 0x11
        /*000e*/ 	.short	(.L_3 - .L_2)
	.align		4
.L_2:
        /*0010*/ 	.word	index@(_Z18scalarProductv1GPUPiS_S_i)
        /*0014*/ 	.word	0x00000000


	//----- nvinfo : EIATTR_MIN_STACK_SIZE
	.align		4
.L_3:
        /*0018*/ 	.byte	0x04, 0x12
        /*001a*/ 	.short	(.L_5 - .L_4)
	.align		4
.L_4:
        /*001c*/ 	.word	index@(_Z18scalarProductv1GPUPiS_S_i)
        /*0020*/ 	.word	0x00000000
.L_5:


//--------------------- .nv.compat                --------------------------
	.section	.nv.compat,"",@"SHT_CUDA_COMPAT_INFO"
	.align	4
        /*0000*/ 	.byte	0x02, 0x09, 0x00, 0x00, 0x02, 0x02, 0x01, 0x00, 0x02, 0x05, 0x05, 0x00, 0x03, 0x07, 0x01, 0x01
        /*0010*/ 	.byte	0x02, 0x03, 0x00, 0x00, 0x02, 0x06, 0x01, 0x00, 0x04, 0x0b, 0x08, 0x00, 0x09, 0x00, 0x00, 0x00
        /*0020*/ 	.byte	0x00, 0x00, 0x00, 0x00


//--------------------- .nv.info._Z18scalarProductv1GPUPiS_S_i --------------------------
	.section	.nv.info._Z18scalarProductv1GPUPiS_S_i,"",@"SHT_CUDA_INFO"
	.sectionflags	@""
	.align	4


	//----- nvinfo : EIATTR_CUDA_API_VERSION
	.align		4
        /*0000*/ 	.byte	0x04, 0x37
        /*0002*/ 	.short	(.L_7 - .L_6)
.L_6:
        /*0004*/ 	.word	0x00000082


	//----- nvinfo : EIATTR_KPARAM_INFO
	.align		4
.L_7:
        /*0008*/ 	.byte	0x04, 0x17
        /*000a*/ 	.short	(.L_9 - .L_8)
.L_8:
        /*000c*/ 	.word	0x00000000
        /*0010*/ 	.short	0x0003
        /*0012*/ 	.short	0x0018
        /*0014*/ 	.byte	0x00, 0xf0, 0x11, 0x00


	//----- nvinfo : EIATTR_KPARAM_INFO
	.align		4
.L_9:
        /*0018*/ 	.byte	0x04, 0x17
        /*001a*/ 	.short	(.L_11 - .L_10)
.L_10:
        /*001c*/ 	.word	0x00000000
        /*0020*/ 	.short	0x0002
        /*0022*/ 	.short	0x0010
        /*0024*/ 	.byte	0x00, 0xf5, 0x21, 0x00


	//----- nvinfo : EIATTR_KPARAM_INFO
	.align		4
.L_11:
        /*0028*/ 	.byte	0x04, 0x17
        /*002a*/ 	.short	(.L_13 - .L_12)
.L_12:
        /*002c*/ 	.word	0x00000000
        /*0030*/ 	.short	0x0001
        /*0032*/ 	.short	0x0008
        /*0034*/ 	.byte	0x00, 0xf5, 0x21, 0x00


	//----- nvinfo : EIATTR_KPARAM_INFO
	.align		4
.L_13:
        /*0038*/ 	.byte	0x04, 0x17
        /*003a*/ 	.short	(.L_15 - .L_14)
.L_14:
        /*003c*/ 	.word	0x00000000
        /*0040*/ 	.short	0x0000
        /*0042*/ 	.short	0x0000
        /*0044*/ 	.byte	0x00, 0xf5, 0x21, 0x00


	//----- nvinfo : EIATTR_SPARSE_MMA_MASK
	.align		4
.L_15:
        /*0048*/ 	.byte	0x03, 0x50
        /*004a*/ 	.short	0x0000


	//----- nvinfo : EIATTR_MAXREG_COUNT
	.align		4
        /*004c*/ 	.byte	0x03, 0x1b
        /*004e*/ 	.short	0x00ff


	//----- nvinfo : EIATTR_MERCURY_ISA_VERSION
	.align		4
        /*0050*/ 	.byte	0x03, 0x5f
        /*0052*/ 	.short	0x0101


	//----- nvinfo : EIATTR_VRC_CTA_INIT_COUNT
	.align		4
        /*0054*/ 	.byte	0x02, 0x4a
	.zero		1
	.zero		1


	//----- nvinfo : EIATTR_EXIT_INSTR_OFFSETS
	.align		4
        /*0058*/ 	.byte	0x04, 0x1c
        /*005a*/ 	.short	(.L_17 - .L_16)


	//   ....[0]....
.L_16:
        /*005c*/ 	.word	0x00000070


	//   ....[1]....
        /*0060*/ 	.word	0x00000130


	//----- nvinfo : EIATTR_CBANK_PARAM_SIZE
	.align		4
.L_17:
        /*0064*/ 	.byte	0x03, 0x19
        /*0066*/ 	.short	0x001c


	//----- nvinfo : EIATTR_PARAM_CBANK
	.align		4
        /*0068*/ 	.byte	0x04, 0x0a
        /*006a*/ 	.short	(.L_19 - .L_18)
	.align		4
.L_18:
        /*006c*/ 	.word	index@(.nv.constant0._Z18scalarProductv1GPUPiS_S_i)
        /*0070*/ 	.short	0x0380
        /*0072*/ 	.short	0x001c


	//----- nvinfo : EIATTR_SW_WAR
	.align		4
.L_19:
        /*0074*/ 	.byte	0x04, 0x36
        /*0076*/ 	.short	(.L_21 - .L_20)
.L_20:
        /*0078*/ 	.word	0x00000008
.L_21:


//--------------------- .nv.callgraph             --------------------------
	.section	.nv.callgraph,"",@"SHT_CUDA_CALLGRAPH"
	.align	4
	.sectionentsize	8
	.align		4
        /*0000*/ 	.word	0x00000000
	.align		4
        /*0004*/ 	.word	0xffffffff
	.align		4
        /*0008*/ 	.word	0x00000000
	.align		4
        /*000c*/ 	.word	0xfffffffe
	.align		4
        /*0010*/ 	.word	0x00000000
	.align		4
        /*0014*/ 	.word	0xfffffffd
	.align		4
        /*0018*/ 	.word	0x00000000
	.align		4
        /*001c*/ 	.word	0xfffffffc


//--------------------- .text._Z18scalarProductv1GPUPiS_S_i --------------------------
	.section	.text._Z18scalarProductv1GPUPiS_S_i,"ax",@progbits
	.align	128
        .global         _Z18scalarProductv1GPUPiS_S_i
        .type           _Z18scalarProductv1GPUPiS_S_i,@function
        .size           _Z18scalarProductv1GPUPiS_S_i,(.L_x_1 - _Z18scalarProductv1GPUPiS_S_i)
        .other          _Z18scalarProductv1GPUPiS_S_i,@"STO_CUDA_ENTRY STV_DEFAULT"
_Z18scalarProductv1GPUPiS_S_i:
.text._Z18scalarProductv1GPUPiS_S_i:
[----:B------:R-:W-:Y:S01]  /*0000*/  LDC R1, c[0x0][0x37c] ;  /* 0x0000df00ff017b82 */ /* 0x000fe20000000800 */
[----:B------:R-:W0:Y:S07]  /*0010*/  S2R R0, SR_TID.X ;  /* 0x0000000000007919 */ /* 0x000e2e0000002100 */
[----:B------:R-:W0:Y:S01]  /*0020*/  S2UR UR4, SR_CTAID.X ;  /* 0x00000000000479c3 */ /* 0x000e220000002500 */
[----:B------:R-:W1:Y:S07]  /*0030*/  LDCU UR5, c[0x0][0x398] ;  /* 0x00007300ff0577ac */ /* 0x000e6e0008000800 */
[----:B------:R-:W0:Y:S02]  /*0040*/  LDC R9, c[0x0][0x360] ;  /* 0x0000d800ff097b82 */ /* 0x000e240000000800 */
[----:B0-----:R-:W-:-:S05]  /*0050*/  IMAD R9, R9, UR4, R0 ;  /* 0x0000000409097c24 */ /* 0x001fca000f8e0200 */
[----:B-1----:R-:W-:-:S13]  /*0060*/  ISETP.GE.AND P0, PT, R9, UR5, PT ;  /* 0x0000000509007c0c */ /* 0x002fda000bf06270 */
[----:B------:R-:W-:Y:S05]  /*0070*/  @P0 EXIT ;  /* 0x000000000000094d */ /* 0x000fea0003800000 */
[----:B------:R-:W0:Y:S01]  /*0080*/  LDC.64 R2, c[0x0][0x380] ;  /* 0x0000e000ff027b82 */ /* 0x000e220000000a00 */
[----:B------:R-:W1:Y:S07]  /*0090*/  LDCU.64 UR4, c[0x0][0x358] ;  /* 0x00006b00ff0477ac */ /* 0x000e6e0008000a00 */
[----:B------:R-:W2:Y:S08]  /*00a0*/  LDC.64 R4, c[0x0][0x388] ;  /* 0x0000e200ff047b82 */ /* 0x000eb00000000a00 */
[----:B------:R-:W3:Y:S01]  /*00b0*/  LDC.64 R6, c[0x0][0x390] ;  /* 0x0000e400ff067b82 */ /* 0x000ee20000000a00 */
[----:B0-----:R-:W-:-:S06]  /*00c0*/  IMAD.WIDE R2, R9, 0x4, R2 ;  /* 0x0000000409027825 */ /* 0x001fcc00078e0202 */
[----:B-1----:R-:W4:Y:S01]  /*00d0*/  LDG.E R2, desc[UR4][R2.64] ;  /* 0x0000000402027981 */ /* 0x002f22000c1e1900 */
[----:B--2---:R-:W-:-:S06]  /*00e0*/  IMAD.WIDE R4, R9, 0x4, R4 ;  /* 0x0000000409047825 */ /* 0x004fcc00078e0204 */
[----:B------:R-:W4:Y:S01]  /*00f0*/  LDG.E R5, desc[UR4][R4.64] ;  /* 0x0000000404057981 */ /* 0x000f22000c1e1900 */
[----:B---3--:R-:W-:-:S04]  /*0100*/  IMAD.WIDE R6, R9, 0x4, R6 ;  /* 0x0000000409067825 */ /* 0x008fc800078e0206 */
[----:B----4-:R-:W-:-:S05]  /*0110*/  IMAD R9, R2, R5, RZ ;  /* 0x0000000502097224 */ /* 0x010fca00078e02ff */
[----:B------:R-:W-:Y:S01]  /*0120*/  STG.E desc[UR4][R6.64], R9 ;  /* 0x0000000906007986 */ /* 0x000fe2000c101904 */
[----:B------:R-:W-:Y:S05]  /*0130*/  EXIT ;  /* 0x000000000000794d */ /* 0x000fea0003800000 */
.L_x_0:
[----:B------:R-:W-:-:S00]  /*0140*/  BRA `(.L_x_0) ;  /* 0xfffffffc00fc7947 */ /* 0x000fc0000383ffff */
[----:B------:R-:W-:-:S00]  /*0150*/  NOP ;  /* 0x0000000000007918 */ /* 0x000fc00000000000 */
        /* <DEDUP_REMOVED lines=10> */
.L_x_1:


//--------------------- .nv.shared.reserved.0     --------------------------
	.section	.nv.shared.reserved.0,"aw",@nobits
	.weak		__nv_reservedSMEM_offset_0_alias
	.size		__nv_reservedSMEM_offset_0_alias, 0, 64
	.other		__nv_reservedSMEM_offset_0_alias,@"STO_CUDA_RESERVED_SHARED STV_DEFAULT"
__nv_reservedSMEM_offset_0_alias:
	.zero		0
	.zero		64


//--------------------- .nv.constant0._Z18scalarProductv1GPUPiS_S_i --------------------------
	.section	.nv.constant0._Z18scalarProductv1GPUPiS_S_i,"a",@progbits
	.sectionflags	@""
	.align	4
.nv.constant0._Z18scalarProductv1GPUPiS_S_i:
	.zero		924


//--------------------- SYMBOLS --------------------------

	.type		.nv.reservedSmem.offset0,@object
	.size		.nv.reservedSmem.offset0,0x4
